//
// Generated by NVIDIA NVVM Compiler
// Compiler built on Fri Sep  5 06:40:32 2014 (1409892032)
// Cuda compilation tools, release 6.5, V6.5.19
//

.version 4.1
.target sm_35
.address_size 64


.weak .func  (.param .b32 func_retval0) cudaMalloc(
	.param .b64 cudaMalloc_param_0,
	.param .b64 cudaMalloc_param_1
)
{
	.reg .s32 	%r<2>;


	mov.u32 	%r1, 30;
	st.param.b32	[func_retval0+0], %r1;
	ret;
}

.weak .func  (.param .b32 func_retval0) cudaFuncGetAttributes(
	.param .b64 cudaFuncGetAttributes_param_0,
	.param .b64 cudaFuncGetAttributes_param_1
)
{
	.reg .s32 	%r<2>;


	mov.u32 	%r1, 30;
	st.param.b32	[func_retval0+0], %r1;
	ret;
}

.weak .func  (.param .b32 func_retval0) cudaDeviceGetAttribute(
	.param .b64 cudaDeviceGetAttribute_param_0,
	.param .b32 cudaDeviceGetAttribute_param_1,
	.param .b32 cudaDeviceGetAttribute_param_2
)
{
	.reg .s32 	%r<2>;


	mov.u32 	%r1, 30;
	st.param.b32	[func_retval0+0], %r1;
	ret;
}

.weak .func  (.param .b32 func_retval0) cudaGetDevice(
	.param .b64 cudaGetDevice_param_0
)
{
	.reg .s32 	%r<2>;


	mov.u32 	%r1, 30;
	st.param.b32	[func_retval0+0], %r1;
	ret;
}

.weak .func  (.param .b32 func_retval0) cudaOccupancyMaxActiveBlocksPerMultiprocessor(
	.param .b64 cudaOccupancyMaxActiveBlocksPerMultiprocessor_param_0,
	.param .b64 cudaOccupancyMaxActiveBlocksPerMultiprocessor_param_1,
	.param .b32 cudaOccupancyMaxActiveBlocksPerMultiprocessor_param_2,
	.param .b64 cudaOccupancyMaxActiveBlocksPerMultiprocessor_param_3
)
{
	.reg .s32 	%r<2>;


	mov.u32 	%r1, 30;
	st.param.b32	[func_retval0+0], %r1;
	ret;
}

.visible .entry settemperature(
	.param .u64 settemperature_param_0,
	.param .u64 settemperature_param_1,
	.param .f32 settemperature_param_2,
	.param .u64 settemperature_param_3,
	.param .u64 settemperature_param_4,
	.param .u32 settemperature_param_5
)
{
	.reg .pred 	%p<2>;
	.reg .s16 	%rs<2>;
	.reg .s32 	%r<11>;
	.reg .f32 	%f<7>;
	.reg .s64 	%rd<16>;


	ld.param.u64 	%rd1, [settemperature_param_0];
	ld.param.u64 	%rd2, [settemperature_param_1];
	ld.param.f32 	%f1, [settemperature_param_2];
	ld.param.u64 	%rd3, [settemperature_param_3];
	ld.param.u64 	%rd4, [settemperature_param_4];
	ld.param.u32 	%r2, [settemperature_param_5];
	mov.u32 	%r3, %ctaid.y;
	mov.u32 	%r4, %nctaid.x;
	mov.u32 	%r5, %ctaid.x;
	mad.lo.s32 	%r6, %r4, %r3, %r5;
	mov.u32 	%r7, %ntid.x;
	mov.u32 	%r8, %tid.x;
	mad.lo.s32 	%r1, %r6, %r7, %r8;
	setp.ge.s32	%p1, %r1, %r2;
	@%p1 bra 	BB5_2;

	cvta.to.global.u64 	%rd5, %rd4;
	cvt.s64.s32	%rd6, %r1;
	add.s64 	%rd7, %rd5, %rd6;
	ld.global.nc.u8 	%rs1, [%rd7];
	cvta.to.global.u64 	%rd8, %rd3;
	cvt.u32.u16	%r9, %rs1;
	and.b32  	%r10, %r9, 255;
	mul.wide.u32 	%rd9, %r10, 4;
	add.s64 	%rd10, %rd8, %rd9;
	cvta.to.global.u64 	%rd11, %rd2;
	mul.wide.s32 	%rd12, %r1, 4;
	add.s64 	%rd13, %rd11, %rd12;
	ld.global.nc.f32 	%f2, [%rd10];
	mul.f32 	%f3, %f2, %f1;
	sqrt.rn.f32 	%f4, %f3;
	ld.global.nc.f32 	%f5, [%rd13];
	mul.f32 	%f6, %f5, %f4;
	cvta.to.global.u64 	%rd14, %rd1;
	add.s64 	%rd15, %rd14, %rd12;
	st.global.f32 	[%rd15], %f6;

BB5_2:
	ret;
}




// ===== COMPILED SASS (sm_100) =====

	.target	sm_100

	.elftype	@"ET_EXEC"


//--------------------- .note.nv.tkinfo           --------------------------
	.section	.note.nv.tkinfo,"",@"SHT_NOTE"
	.sectionflags	@"SHF_NOTE_NV_TKINFO"
	.tkinfo
        /*0018*/ 	.word	0x00000002
        /*0030*/ 	.string	""
        /*0030*/ 	.string	"ptxas"
        /*0030*/ 	.string	"Cuda compilation tools, release 13.0, V13.0.88"
        /*0030*/ 	.string	"Build cuda_13.0.r13.0/compiler.36424714_0"
        /*0030*/ 	.string	"-arch sm_100 "



//--------------------- .note.nv.cuinfo           --------------------------
	.section	.note.nv.cuinfo,"",@"SHT_NOTE"
	.sectionflags	@"SHF_NOTE_NV_CUINFO"
        /*0018*/ 	.short	0x0002
        /*001a*/ 	.short	0x0023
        /*001c*/ 	.short	0x0082
	.zero		2


//--------------------- .nv.info                  --------------------------
	.section	.nv.info,"",@"SHT_CUDA_INFO"
	.align	4


	//----- nvinfo : EIATTR_REGCOUNT
	.align		4
        /*0000*/ 	.byte	0x04, 0x2f
        /*0002*/ 	.short	(.L_1 - .L_0)
	.align		4
.L_0:
        /*0004*/ 	.word	index@(settemperature)
        /*0008*/ 	.word	0x0000000d


	//----- nvinfo : EIATTR_FRAME_SIZE
	.align		4
.L_1:
        /*000c*/ 	.byte	0x04, 0x11
        /*000e*/ 	.short	(.L_3 - .L_2)
	.align		4
.L_2:
        /*0010*/ 	.word	index@($__internal_0_$__cuda_sm20_sqrt_rn_f32_slowpath)
        /*0014*/ 	.word	0x00000000


	//----- nvinfo : EIATTR_FRAME_SIZE
	.align		4
.L_3:
        /*0018*/ 	.byte	0x04, 0x11
        /*001a*/ 	.short	(.L_5 - .L_4)
	.align		4
.L_4:
        /*001c*/ 	.word	index@(settemperature)
        /*0020*/ 	.word	0x00000000


	//----- nvinfo : EIATTR_MIN_STACK_SIZE
	.align		4
.L_5:
        /*0024*/ 	.byte	0x04, 0x12
        /*0026*/ 	.short	(.L_7 - .L_6)
	.align		4
.L_6:
        /*0028*/ 	.word	index@(settemperature)
        /*002c*/ 	.word	0x00000000
.L_7:


//--------------------- .nv.compat                --------------------------
	.section	.nv.compat,"",@"SHT_CUDA_COMPAT_INFO"
	.align	4
        /*0000*/ 	.byte	0x02, 0x09, 0x00, 0x00, 0x02, 0x02, 0x01, 0x00, 0x02, 0x05, 0x05, 0x00, 0x03, 0x07, 0x01, 0x01
        /*0010*/ 	.byte	0x02, 0x03, 0x00, 0x00, 0x02, 0x06, 0x01, 0x00, 0x04, 0x0b, 0x08, 0x00, 0x01, 0x00, 0x00, 0x00
        /*0020*/ 	.byte	0x00, 0x00, 0x00, 0x00


//--------------------- .nv.info.settemperature   --------------------------
	.section	.nv.info.settemperature,"",@"SHT_CUDA_INFO"
	.sectionflags	@""
	.align	4


	//----- nvinfo : EIATTR_CUDA_API_VERSION
	.align		4
        /*0000*/ 	.byte	0x04, 0x37
        /*0002*/ 	.short	(.L_9 - .L_8)
.L_8:
        /*0004*/ 	.word	0x00000082


	//----- nvinfo : EIATTR_KPARAM_INFO
	.align		4
.L_9:
        /*0008*/ 	.byte	0x04, 0x17
        /*000a*/ 	.short	(.L_11 - .L_10)
.L_10:
        /*000c*/ 	.word	0x00000000
        /*0010*/ 	.short	0x0005
        /*0012*/ 	.short	0x0028
        /*0014*/ 	.byte	0x00, 0xf0, 0x11, 0x00


	//----- nvinfo : EIATTR_KPARAM_INFO
	.align		4
.L_11:
        /*0018*/ 	.byte	0x04, 0x17
        /*001a*/ 	.short	(.L_13 - .L_12)
.L_12:
        /*001c*/ 	.word	0x00000000
        /*0020*/ 	.short	0x0004
        /*0022*/ 	.short	0x0020
        /*0024*/ 	.byte	0x00, 0xf0, 0x21, 0x00


	//----- nvinfo : EIATTR_KPARAM_INFO
	.align		4
.L_13:
        /*0028*/ 	.byte	0x04, 0x17
        /*002a*/ 	.short	(.L_15 - .L_14)
.L_14:
        /*002c*/ 	.word	0x00000000
        /*0030*/ 	.short	0x0003
        /*0032*/ 	.short	0x0018
        /*0034*/ 	.byte	0x00, 0xf0, 0x21, 0x00


	//----- nvinfo : EIATTR_KPARAM_INFO
	.align		4
.L_15:
        /*0038*/ 	.byte	0x04, 0x17
        /*003a*/ 	.short	(.L_17 - .L_16)
.L_16:
        /*003c*/ 	.word	0x00000000
        /*0040*/ 	.short	0x0002
        /*0042*/ 	.short	0x0010
        /*0044*/ 	.byte	0x00, 0xf0, 0x11, 0x00


	//----- nvinfo : EIATTR_KPARAM_INFO
	.align		4
.L_17:
        /*0048*/ 	.byte	0x04, 0x17
        /*004a*/ 	.short	(.L_19 - .L_18)
.L_18:
        /*004c*/ 	.word	0x00000000
        /*0050*/ 	.short	0x0001
        /*0052*/ 	.short	0x0008
        /*0054*/ 	.byte	0x00, 0xf0, 0x21, 0x00


	//----- nvinfo : EIATTR_KPARAM_INFO
	.align		4
.L_19:
        /*0058*/ 	.byte	0x04, 0x17
        /*005a*/ 	.short	(.L_21 - .L_20)
.L_20:
        /*005c*/ 	.word	0x00000000
        /*0060*/ 	.short	0x0000
        /*0062*/ 	.short	0x0000
        /*0064*/ 	.byte	0x00, 0xf0, 0x21, 0x00


	//----- nvinfo : EIATTR_SPARSE_MMA_MASK
	.align		4
.L_21:
        /*0068*/ 	.byte	0x03, 0x50
        /*006a*/ 	.short	0x0000


	//----- nvinfo : EIATTR_MAXREG_COUNT
	.align		4
        /*006c*/ 	.byte	0x03, 0x1b
        /*006e*/ 	.short	0x00ff


	//----- nvinfo : EIATTR_MERCURY_ISA_VERSION
	.align		4
        /*0070*/ 	.byte	0x03, 0x5f
        /*0072*/ 	.short	0x0101


	//----- nvinfo : EIATTR_VRC_CTA_INIT_COUNT
	.align		4
        /*0074*/ 	.byte	0x02, 0x4a
	.zero		1
	.zero		1


	//----- nvinfo : EIATTR_EXIT_INSTR_OFFSETS
	.align		4
        /*0078*/ 	.byte	0x04, 0x1c
        /*007a*/ 	.short	(.L_23 - .L_22)


	//   ....[0]....
.L_22:
        /*007c*/ 	.word	0x000000a0


	//   ....[1]....
        /*0080*/ 	.word	0x000002a0


	//----- nvinfo : EIATTR_CRS_STACK_SIZE
	.align		4
.L_23:
        /*0084*/ 	.byte	0x04, 0x1e
        /*0086*/ 	.short	(.L_25 - .L_24)
.L_24:
        /*0088*/ 	.word	0x00000000


	//----- nvinfo : EIATTR_CBANK_PARAM_SIZE
	.align		4
.L_25:
        /*008c*/ 	.byte	0x03, 0x19
        /*008e*/ 	.short	0x002c


	//----- nvinfo : EIATTR_PARAM_CBANK
	.align		4
        /*0090*/ 	.byte	0x04, 0x0a
        /*0092*/ 	.short	(.L_27 - .L_26)
	.align		4
.L_26:
        /*0094*/ 	.word	index@(.nv.constant0.settemperature)
        /*0098*/ 	.short	0x0380
        /*009a*/ 	.short	0x002c


	//----- nvinfo : EIATTR_SW_WAR
	.align		4
.L_27:
        /*009c*/ 	.byte	0x04, 0x36
        /*009e*/ 	.short	(.L_29 - .L_28)
.L_28:
        /*00a0*/ 	.word	0x00000008
.L_29:


//--------------------- .nv.callgraph             --------------------------
	.section	.nv.callgraph,"",@"SHT_CUDA_CALLGRAPH"
	.align	4
	.sectionentsize	8
	.align		4
        /*0000*/ 	.word	0x00000000
	.align		4
        /*0004*/ 	.word	0xffffffff
	.align		4
        /*0008*/ 	.word	0x00000000
	.align		4
        /*000c*/ 	.word	0xfffffffe
	.align		4
        /*0010*/ 	.word	0x00000000
	.align		4
        /*0014*/ 	.word	0xfffffffd
	.align		4
        /*0018*/ 	.word	0x00000000
	.align		4
        /*001c*/ 	.word	0xfffffffc


//--------------------- .text.settemperature      --------------------------
	.section	.text.settemperature,"ax",@progbits
	.align	128
        .global         settemperature
        .type           settemperature,@function
        .size           settemperature,(.L_x_5 - settemperature)
        .other          settemperature,@"STO_CUDA_ENTRY STV_DEFAULT"
settemperature:
.text.settemperature:
[----:B------:R-:W-:Y:S01]  /*0000*/  LDC R1, c[0x0][0x37c] ;  /* 0x0000df00ff017b82 */ /* 0x000fe20000000800 */
[----:B------:R-:W0:Y:S07]  /*0010*/  S2R R3, SR_TID.X ;  /* 0x0000000000037919 */ /* 0x000e2e0000002100 */
[----:B------:R-:W-:Y:S01]  /*0020*/  S2UR UR4, SR_CTAID.Y ;  /* 0x00000000000479c3 */ /* 0x000fe20000002600 */
[----:B------:R-:W1:Y:S01]  /*0030*/  LDCU UR5, c[0x0][0x370] ;  /* 0x00006e00ff0577ac */ /* 0x000e620008000800 */
[----:B------:R-:W2:Y:S06]  /*0040*/  LDCU UR7, c[0x0][0x3a8] ;  /* 0x00007500ff0777ac */ /* 0x000eac0008000800 */
[----:B------:R-:W1:Y:S08]  /*0050*/  S2UR UR6, SR_CTAID.X ;  /* 0x00000000000679c3 */ /* 0x000e700000002500 */
[----:B------:R-:W0:Y:S01]  /*0060*/  LDC R2, c[0x0][0x360] ;  /* 0x0000d800ff027b82 */ /* 0x000e220000000800 */
[----:B-1----:R-:W-:-:S06]  /*0070*/  UIMAD UR4, UR4, UR5, UR6 ;  /* 0x00000005040472a4 */ /* 0x002fcc000f8e0206 */
[----:B0-----:R-:W-:-:S05]  /*0080*/  IMAD R2, R2, UR4, R3 ;  /* 0x0000000402027c24 */ /* 0x001fca000f8e0203 */
[----:B--2---:R-:W-:-:S13]  /*0090*/  ISETP.GE.AND P0, PT, R2, UR7, PT ;  /* 0x0000000702007c0c */ /* 0x004fda000bf06270 */
[----:B------:R-:W-:Y:S05]  /*00a0*/  @P0 EXIT ;  /* 0x000000000000094d */ /* 0x000fea0003800000 */
[----:B------:R-:W0:Y:S01]  /*00b0*/  LDCU.64 UR6, c[0x0][0x3a0] ;  /* 0x00007400ff0677ac */ /* 0x000e220008000a00 */
[----:B------:R-:W1:Y:S01]  /*00c0*/  LDC.64 R6, c[0x0][0x398] ;  /* 0x0000e600ff067b82 */ /* 0x000e620000000a00 */
[----:B------:R-:W2:Y:S07]  /*00d0*/  LDCU.64 UR4, c[0x0][0x358] ;  /* 0x00006b00ff0477ac */ /* 0x000eae0008000a00 */
[----:B------:R-:W3:Y:S01]  /*00e0*/  LDC.64 R4, c[0x0][0x388] ;  /* 0x0000e200ff047b82 */ /* 0x000ee20000000a00 */
[C---:B0-----:R-:W-:Y:S01]  /*00f0*/  IADD3 R8, P0, PT, R2.reuse, UR6, RZ ;  /* 0x0000000602087c10 */ /* 0x041fe2000ff1e0ff */
[----:B------:R-:W0:Y:S03]  /*0100*/  LDCU UR6, c[0x0][0x390] ;  /* 0x00007200ff0677ac */ /* 0x000e260008000800 */
[----:B------:R-:W-:-:S06]  /*0110*/  LEA.HI.X.SX32 R9, R2, UR7, 0x1, P0 ;  /* 0x0000000702097c11 */ /* 0x000fcc00080f0eff */
[----:B--2---:R-:W1:Y:S02]  /*0120*/  LDG.E.U8.CONSTANT R9, desc[UR4][R8.64] ;  /* 0x0000000408097981 */ /* 0x004e64000c1e9100 */
[----:B-1----:R-:W-:-:S06]  /*0130*/  IMAD.WIDE.U32 R6, R9, 0x4, R6 ;  /* 0x0000000409067825 */ /* 0x002fcc00078e0006 */
[----:B------:R-:W0:Y:S01]  /*0140*/  LDG.E.CONSTANT R6, desc[UR4][R6.64] ;  /* 0x0000000406067981 */ /* 0x000e22000c1e9900 */
[----:B------:R-:W-:Y:S01]  /*0150*/  BSSY.RECONVERGENT B0, `(.L_x_0) ;  /* 0x000000f000007945 */ /* 0x000fe20003800200 */
[----:B---3--:R-:W-:-:S04]  /*0160*/  IMAD.WIDE R4, R2, 0x4, R4 ;  /* 0x0000000402047825 */ /* 0x008fc800078e0204 */
[----:B0-----:R-:W-:-:S04]  /*0170*/  FMUL R0, R6, UR6 ;  /* 0x0000000606007c20 */ /* 0x001fc80008400000 */
[----:B------:R0:W1:Y:S01]  /*0180*/  MUFU.RSQ R3, R0 ;  /* 0x0000000000037308 */ /* 0x0000620000001400 */
[----:B------:R-:W-:-:S04]  /*0190*/  IADD3 R10, PT, PT, R0, -0xd000000, RZ ;  /* 0xf3000000000a7810 */ /* 0x000fc80007ffe0ff */
[----:B------:R-:W-:-:S13]  /*01a0*/  ISETP.GT.U32.AND P0, PT, R10, 0x727fffff, PT ;  /* 0x727fffff0a00780c */ /* 0x000fda0003f04070 */
[----:B01----:R-:W-:Y:S05]  /*01b0*/  @!P0 BRA `(.L_x_1) ;  /* 0x0000000000108947 */ /* 0x003fea0003800000 */
[----:B------:R-:W-:-:S07]  /*01c0*/  MOV R10, 0x1e0 ;  /* 0x000001e0000a7802 */ /* 0x000fce0000000f00 */
[----:B------:R-:W-:Y:S05]  /*01d0*/  CALL.REL.NOINC `($__internal_0_$__cuda_sm20_sqrt_rn_f32_slowpath) ;  /* 0x0000000000347944 */ /* 0x000fea0003c00000 */
[----:B------:R-:W-:Y:S01]  /*01e0*/  MOV R0, R3 ;  /* 0x0000000300007202 */ /* 0x000fe20000000f00 */
[----:B------:R-:W-:Y:S06]  /*01f0*/  BRA `(.L_x_2) ;  /* 0x0000000000107947 */ /* 0x000fec0003800000 */
.L_x_1:
[----:B------:R-:W-:Y:S01]  /*0200*/  FMUL.FTZ R7, R0, R3 ;  /* 0x0000000300077220 */ /* 0x000fe20000410000 */
[----:B------:R-:W-:-:S03]  /*0210*/  FMUL.FTZ R3, R3, 0.5 ;  /* 0x3f00000003037820 */ /* 0x000fc60000410000 */
[----:B------:R-:W-:-:S04]  /*0220*/  FFMA R0, -R7, R7, R0 ;  /* 0x0000000707007223 */ /* 0x000fc80000000100 */
[----:B------:R-:W-:-:S07]  /*0230*/  FFMA R0, R0, R3, R7 ;  /* 0x0000000300007223 */ /* 0x000fce0000000007 */
.L_x_2:
[----:B------:R-:W-:Y:S05]  /*0240*/  BSYNC.RECONVERGENT B0 ;  /* 0x0000000000007941 */ /* 0x000fea0003800200 */
.L_x_0:
[----:B------:R-:W2:Y:S01]  /*0250*/  LDG.E.CONSTANT R5, desc[UR4][R4.64] ;  /* 0x0000000404057981 */ /* 0x000ea2000c1e9900 */
[----:B------:R-:W0:Y:S02]  /*0260*/  LDC.64 R6, c[0x0][0x380] ;  /* 0x0000e000ff067b82 */ /* 0x000e240000000a00 */
[----:B0-----:R-:W-:-:S04]  /*0270*/  IMAD.WIDE R2, R2, 0x4, R6 ;  /* 0x0000000402027825 */ /* 0x001fc800078e0206 */
[----:B--2---:R-:W-:-:S05]  /*0280*/  FMUL R9, R5, R0 ;  /* 0x0000000005097220 */ /* 0x004fca0000400000 */
[----:B------:R-:W-:Y:S01]  /*0290*/  STG.E desc[UR4][R2.64], R9 ;  /* 0x0000000902007986 */ /* 0x000fe2000c101904 */
[----:B------:R-:W-:Y:S05]  /*02a0*/  EXIT ;  /* 0x000000000000794d */ /* 0x000fea0003800000 */
        .weak           $__internal_0_$__cuda_sm20_sqrt_rn_f32_slowpath
        .type           $__internal_0_$__cuda_sm20_sqrt_rn_f32_slowpath,@function
        .size           $__internal_0_$__cuda_sm20_sqrt_rn_f32_slowpath,(.L_x_5 - $__internal_0_$__cuda_sm20_sqrt_rn_f32_slowpath)
$__internal_0_$__cuda_sm20_sqrt_rn_f32_slowpath:
[----:B------:R-:W-:-:S13]  /*02b0*/  LOP3.LUT P0, RZ, R0, 0x7fffffff, RZ, 0xc0, !PT ;  /* 0x7fffffff00ff7812 */ /* 0x000fda000780c0ff */
[----:B------:R-:W-:Y:S01]  /*02c0*/  @!P0 MOV R3, R0 ;  /* 0x0000000000038202 */ /* 0x000fe20000000f00 */
[----:B------:R-:W-:Y:S06]  /*02d0*/  @!P0 BRA `(.L_x_3) ;  /* 0x0000000000408947 */ /* 0x000fec0003800000 */
[----:B------:R-:W-:-:S13]  /*02e0*/  FSETP.GEU.FTZ.AND P0, PT, R0, RZ, PT ;  /* 0x000000ff0000720b */ /* 0x000fda0003f1e000 */
[----:B------:R-:W-:Y:S01]  /*02f0*/  @!P0 MOV R3, 0x7fffffff ;  /* 0x7fffffff00038802 */ /* 0x000fe20000000f00 */
[----:B------:R-:W-:Y:S06]  /*0300*/  @!P0 BRA `(.L_x_3) ;  /* 0x0000000000348947 */ /* 0x000fec0003800000 */
[----:B------:R-:W-:-:S13]  /*0310*/  FSETP.GTU.FTZ.AND P0, PT, |R0|, +INF , PT ;  /* 0x7f8000000000780b */ /* 0x000fda0003f1c200 */
[----:B------:R-:W-:Y:S01]  /*0320*/  @P0 FADD.FTZ R3, R0, 1 ;  /* 0x3f80000000030421 */ /* 0x000fe20000010000 */
[----:B------:R-:W-:Y:S06]  /*0330*/  @P0 BRA `(.L_x_3) ;  /* 0x0000000000280947 */ /* 0x000fec0003800000 */
[----:B------:R-:W-:-:S13]  /*0340*/  FSETP.NEU.FTZ.AND P0, PT, |R0|, +INF , PT ;  /* 0x7f8000000000780b */ /* 0x000fda0003f1d200 */
[----:B------:R-:W-:-:S04]  /*0350*/  @P0 FFMA R6, R0, 1.84467440737095516160e+19, RZ ;  /* 0x5f80000000060823 */ /* 0x000fc800000000ff */
[----:B------:R-:W0:Y:S02]  /*0360*/  @P0 MUFU.RSQ R3, R6 ;  /* 0x0000000600030308 */ /* 0x000e240000001400 */
[----:B0-----:R-:W-:Y:S01]  /*0370*/  @P0 FMUL.FTZ R7, R6, R3 ;  /* 0x0000000306070220 */ /* 0x001fe20000410000 */
[----:B------:R-:W-:Y:S01]  /*0380*/  @P0 FMUL.FTZ R9, R3, 0.5 ;  /* 0x3f00000003090820 */ /* 0x000fe20000410000 */
[----:B------:R-:W-:Y:S02]  /*0390*/  @!P0 MOV R3, R0 ;  /* 0x0000000000038202 */ /* 0x000fe40000000f00 */
[----:B------:R-:W-:-:S04]  /*03a0*/  @P0 FADD.FTZ R8, -R7, -RZ ;  /* 0x800000ff07080221 */ /* 0x000fc80000010100 */
[----:B------:R-:W-:-:S04]  /*03b0*/  @P0 FFMA R8, R7, R8, R6 ;  /* 0x0000000807080223 */ /* 0x000fc80000000006 */
[----:B------:R-:W-:-:S04]  /*03c0*/  @P0 FFMA R8, R8, R9, R7 ;  /* 0x0000000908080223 */ /* 0x000fc80000000007 */
[----:B------:R-:W-:-:S07]  /*03d0*/  @P0 FMUL.FTZ R3, R8, 2.3283064365386962891e-10 ;  /* 0x2f80000008030820 */ /* 0x000fce0000410000 */
.L_x_3:
[----:B------:R-:W-:Y:S01]  /*03e0*/  HFMA2 R7, -RZ, RZ, 0, 0 ;  /* 0x00000000ff077431 */ /* 0x000fe200000001ff */
[----:B------:R-:W-:-:S04]  /*03f0*/  MOV R6, R10 ;  /* 0x0000000a00067202 */ /* 0x000fc80000000f00 */
[----:B------:R-:W-:Y:S05]  /*0400*/  RET.REL.NODEC R6 `(settemperature) ;  /* 0xfffffff806fc7950 */ /* 0x000fea0003c3ffff */
.L_x_4:
[----:B------:R-:W-:-:S00]  /*0410*/  BRA `(.L_x_4) ;  /* 0xfffffffc00fc7947 */ /* 0x000fc0000383ffff */
[----:B------:R-:W-:-:S00]  /*0420*/  NOP ;  /* 0x0000000000007918 */ /* 0x000fc00000000000 */
        /* <DEDUP_REMOVED lines=13> */
.L_x_5:


//--------------------- .nv.shared.reserved.0     --------------------------
	.section	.nv.shared.reserved.0,"aw",@nobits
	.weak		__nv_reservedSMEM_offset_0_alias
	.size		__nv_reservedSMEM_offset_0_alias, 0, 64
	.other		__nv_reservedSMEM_offset_0_alias,@"STO_CUDA_RESERVED_SHARED STV_DEFAULT"
__nv_reservedSMEM_offset_0_alias:
	.zero		0
	.zero		64


//--------------------- .nv.constant0.settemperature --------------------------
	.section	.nv.constant0.settemperature,"a",@progbits
	.sectionflags	@""
	.align	4
.nv.constant0.settemperature:
	.zero		940


//--------------------- SYMBOLS --------------------------

	.type		.nv.reservedSmem.offset0,@object
	.size		.nv.reservedSmem.offset0,0x4
